	.headerflags	@"EF_CUDA_TEXMODE_UNIFIED EF_CUDA_64BIT_ADDRESS EF_CUDA_ACCELERATORS EF_CUDA_SM90 EF_CUDA_VIRTUAL_SM(EF_CUDA_SM90)"
	.elftype	@"ET_EXEC"


//--------------------- .nv.info                  --------------------------
	.section	.nv.info,"",@"SHT_CUDA_INFO"
	.align	4


	//----- nvinfo : EIATTR_REGCOUNT
	.align		4
        /*0000*/ 	.byte	0x04, 0x2f
        /*0002*/ 	.short	(.L_1 - .L_0)
	.align		4
.L_0:
        /*0004*/ 	.word	index@(triton_poi_fused_div_1)
        /*0008*/ 	.word	0x00000008


	//----- nvinfo : EIATTR_MIN_STACK_SIZE
	.align		4
.L_1:
        /*000c*/ 	.byte	0x04, 0x12
        /*000e*/ 	.short	(.L_3 - .L_2)
	.align		4
.L_2:
        /*0010*/ 	.word	index@(triton_poi_fused_div_1)
        /*0014*/ 	.word	0x00000000


	//----- nvinfo : EIATTR_FRAME_SIZE
	.align		4
.L_3:
        /*0018*/ 	.byte	0x04, 0x11
        /*001a*/ 	.short	(.L_5 - .L_4)
	.align		4
.L_4:
        /*001c*/ 	.word	index@(triton_poi_fused_div_1)
        /*0020*/ 	.word	0x00000000


	//----- nvinfo : EIATTR_MIN_STACK_SIZE
	.align		4
.L_5:
        /*0024*/ 	.byte	0x04, 0x12
        /*0026*/ 	.short	(.L_7 - .L_6)
	.align		4
.L_6:
        /*0028*/ 	.word	index@(triton_poi_fused_div_1)
        /*002c*/ 	.word	0x00000000
.L_7:


//--------------------- .nv.info.triton_poi_fused_div_1 --------------------------
	.section	.nv.info.triton_poi_fused_div_1,"",@"SHT_CUDA_INFO"
	.sectionflags	@""
	.align	4


	//----- nvinfo : EIATTR_CUDA_API_VERSION
	.align		4
        /*0000*/ 	.byte	0x04, 0x37
        /*0002*/ 	.short	(.L_9 - .L_8)
.L_8:
        /*0004*/ 	.word	0x0000007c


	//----- nvinfo : EIATTR_KPARAM_INFO
	.align		4
.L_9:
        /*0008*/ 	.byte	0x04, 0x17
        /*000a*/ 	.short	(.L_11 - .L_10)
.L_10:
        /*000c*/ 	.word	0x00000000
        /*0010*/ 	.short	0x0001
        /*0012*/ 	.short	0x0008
        /*0014*/ 	.byte	0x00, 0xf0, 0x11, 0x00


	//----- nvinfo : EIATTR_KPARAM_INFO
	.align		4
.L_11:
        /*0018*/ 	.byte	0x04, 0x17
        /*001a*/ 	.short	(.L_13 - .L_12)
.L_12:
        /*001c*/ 	.word	0x00000000
        /*0020*/ 	.short	0x0000
        /*0022*/ 	.short	0x0000
        /*0024*/ 	.byte	0x00, 0xf4, 0x21, 0x00


	//----- nvinfo : EIATTR_SPARSE_MMA_MASK
	.align		4
.L_13:
        /*0028*/ 	.byte	0x03, 0x50
        /*002a*/ 	.short	0x0000


	//----- nvinfo : EIATTR_MAXREG_COUNT
	.align		4
        /*002c*/ 	.byte	0x03, 0x1b
        /*002e*/ 	.short	0x00ff


	//----- nvinfo : EIATTR_EXIT_INSTR_OFFSETS
	.align		4
        /*0030*/ 	.byte	0x04, 0x1c
        /*0032*/ 	.short	(.L_15 - .L_14)


	//   ....[0]....
.L_14:
        /*0034*/ 	.word	0x000000e0


	//   ....[1]....
        /*0038*/ 	.word	0x00000110


	//----- nvinfo : EIATTR_REQNTID
	.align		4
.L_15:
        /*003c*/ 	.byte	0x04, 0x10
        /*003e*/ 	.short	(.L_17 - .L_16)
.L_16:
        /*0040*/ 	.word	0x00000080
        /*0044*/ 	.word	0x00000001
        /*0048*/ 	.word	0x00000001


	//----- nvinfo : EIATTR_CRS_STACK_SIZE
	.align		4
.L_17:
        /*004c*/ 	.byte	0x04, 0x1e
        /*004e*/ 	.short	(.L_19 - .L_18)
.L_18:
        /*0050*/ 	.word	0x00000000


	//----- nvinfo : EIATTR_CBANK_PARAM_SIZE
	.align		4
.L_19:
        /*0054*/ 	.byte	0x03, 0x19
        /*0056*/ 	.short	0x000c


	//----- nvinfo : EIATTR_PARAM_CBANK
	.align		4
        /*0058*/ 	.byte	0x04, 0x0a
        /*005a*/ 	.short	(.L_21 - .L_20)
	.align		4
.L_20:
        /*005c*/ 	.word	index@(.nv.constant0.triton_poi_fused_div_1)
        /*0060*/ 	.short	0x0210
        /*0062*/ 	.short	0x000c


	//----- nvinfo : EIATTR_SW_WAR
	.align		4
.L_21:
        /*0064*/ 	.byte	0x04, 0x36
        /*0066*/ 	.short	(.L_23 - .L_22)
.L_22:
        /*0068*/ 	.word	0x00000008
.L_23:


//--------------------- .nv.callgraph             --------------------------
	.section	.nv.callgraph,"",@"SHT_CUDA_CALLGRAPH"
	.align	4
	.sectionentsize	8
	.align		4
        /*0000*/ 	.word	0x00000000
	.align		4
        /*0004*/ 	.word	0xffffffff
	.align		4
        /*0008*/ 	.word	0x00000000
	.align		4
        /*000c*/ 	.word	0xfffffffe
	.align		4
        /*0010*/ 	.word	0x00000000
	.align		4
        /*0014*/ 	.word	0xfffffffd
	.align		4
        /*0018*/ 	.word	0x00000000
	.align		4
        /*001c*/ 	.word	0xfffffffc


//--------------------- .text.triton_poi_fused_div_1 --------------------------
	.section	.text.triton_poi_fused_div_1,"ax",@progbits
	.align	128
        .global         triton_poi_fused_div_1
        .type           triton_poi_fused_div_1,@function
        .size           triton_poi_fused_div_1,(.L_x_3 - triton_poi_fused_div_1)
        .other          triton_poi_fused_div_1,@"STO_CUDA_ENTRY STV_DEFAULT"
triton_poi_fused_div_1:
.text.triton_poi_fused_div_1:
[----:B------:R-:W0:Y:S02]  /*0000*/  LDC R1, c[0x0][0x28] ;  /* 0x00000a00ff017b82 */ /* 0x000e240000000800 */
[----:B------:R-:W1:Y:S01]  /*0010*/  S2R R0, SR_TID.X ;  /* 0x0000000000007919 */ /* 0x000e620000002100 */
[----:B------:R-:W2:Y:S01]  /*0020*/  LDC.64 R2, c[0x0][0x210] ;  /* 0x00008400ff027b82 */ /* 0x000ea20000000a00 */
[----:B------:R-:W-:Y:S01]  /*0030*/  ULDC.64 UR4, c[0x0][0x208] ;  /* 0x0000820000047ab9 */ /* 0x000fe20000000a00 */
[----:B------:R-:W-:Y:S01]  /*0040*/  BSSY B0, `(.L_x_0) ;  /* 0x0000009000007945 */ /* 0x000fe20003800000 */
[----:B------:R-:W3:Y:S01]  /*0050*/  S2R R5, SR_CTAID.X ;  /* 0x0000000000057919 */ /* 0x000ee20000002500 */
[----:B-1----:R-:W-:-:S04]  /*0060*/  LOP3.LUT R0, R0, 0x7f, RZ, 0xc0, !PT ;  /* 0x0000007f00007812 */ /* 0x002fc800078ec0ff */
[----:B---3--:R-:W-:Y:S01]  /*0070*/  LEA R5, R5, R0, 0x7 ;  /* 0x0000000005057211 */ /* 0x008fe200078e38ff */
[----:B------:R-:W-:-:S03]  /*0080*/  HFMA2.MMA R0, -RZ, RZ, 0, 0 ;  /* 0x00000000ff007435 */ /* 0x000fc600000001ff */
[C---:B------:R-:W-:Y:S01]  /*0090*/  ISETP.GE.AND P0, PT, R5.reuse, 0x100, PT ;  /* 0x000001000500780c */ /* 0x040fe20003f06270 */
[----:B--2---:R-:W-:-:S12]  /*00a0*/  IMAD.WIDE R2, R5, 0x4, R2 ;  /* 0x0000000405027825 */ /* 0x004fd800078e0202 */
[----:B------:R-:W-:Y:S05]  /*00b0*/  @P0 BRA `(.L_x_1) ;  /* 0x0000000000040947 */ /* 0x000fea0003800000 */
[----:B------:R1:W5:Y:S02]  /*00c0*/  LDG.E R0, desc[UR4][R2.64] ;  /* 0x0000000402007981 */ /* 0x000364000c1e1900 */
.L_x_1:
[----:B------:R-:W-:Y:S05]  /*00d0*/  BSYNC B0 ;  /* 0x0000000000007941 */ /* 0x000fea0003800000 */
.L_x_0:
[----:B------:R-:W-:Y:S05]  /*00e0*/  @P0 EXIT ;  /* 0x000000000000094d */ /* 0x000fea0003800000 */
[----:B-----5:R-:W-:-:S05]  /*00f0*/  FMUL R5, R0, 20 ;  /* 0x41a0000000057820 */ /* 0x020fca0000400000 */
[----:B------:R-:W-:Y:S01]  /*0100*/  STG.E desc[UR4][R2.64], R5 ;  /* 0x0000000502007986 */ /* 0x000fe2000c101904 */
[----:B------:R-:W-:Y:S05]  /*0110*/  EXIT ;  /* 0x000000000000794d */ /* 0x000fea0003800000 */
.L_x_2:
[----:B------:R-:W-:-:S00]  /*0120*/  BRA `(.L_x_2) ;  /* 0xfffffffc00fc7947 */ /* 0x000fc0000383ffff */
[----:B------:R-:W-:-:S00]  /*0130*/  NOP ;  /* 0x0000000000007918 */ /* 0x000fc00000000000 */
        /* <DEDUP_REMOVED lines=12> */
.L_x_3:


//--------------------- .nv.constant0.triton_poi_fused_div_1 --------------------------
	.section	.nv.constant0.triton_poi_fused_div_1,"a",@progbits
	.sectionflags	@""
	.align	4
.nv.constant0.triton_poi_fused_div_1:
	.zero		540
